	.headerflags	@"EF_CUDA_TEXMODE_UNIFIED EF_CUDA_64BIT_ADDRESS EF_CUDA_ACCELERATORS EF_CUDA_SM90 EF_CUDA_VIRTUAL_SM(EF_CUDA_SM90)"
	.elftype	@"ET_EXEC"


//--------------------- .nv.info                  --------------------------
	.section	.nv.info,"",@"SHT_CUDA_INFO"
	.align	4


	//----- nvinfo : EIATTR_REGCOUNT
	.align		4
        /*0000*/ 	.byte	0x04, 0x2f
        /*0002*/ 	.short	(.L_1 - .L_0)
	.align		4
.L_0:
        /*0004*/ 	.word	index@(triton_poi_fused_cat_42)
        /*0008*/ 	.word	0x00000018


	//----- nvinfo : EIATTR_MIN_STACK_SIZE
	.align		4
.L_1:
        /*000c*/ 	.byte	0x04, 0x12
        /*000e*/ 	.short	(.L_3 - .L_2)
	.align		4
.L_2:
        /*0010*/ 	.word	index@(triton_poi_fused_cat_42)
        /*0014*/ 	.word	0x00000000


	//----- nvinfo : EIATTR_FRAME_SIZE
	.align		4
.L_3:
        /*0018*/ 	.byte	0x04, 0x11
        /*001a*/ 	.short	(.L_5 - .L_4)
	.align		4
.L_4:
        /*001c*/ 	.word	index@(triton_poi_fused_cat_42)
        /*0020*/ 	.word	0x00000000


	//----- nvinfo : EIATTR_MIN_STACK_SIZE
	.align		4
.L_5:
        /*0024*/ 	.byte	0x04, 0x12
        /*0026*/ 	.short	(.L_7 - .L_6)
	.align		4
.L_6:
        /*0028*/ 	.word	index@(triton_poi_fused_cat_42)
        /*002c*/ 	.word	0x00000000
.L_7:


//--------------------- .nv.info.triton_poi_fused_cat_42 --------------------------
	.section	.nv.info.triton_poi_fused_cat_42,"",@"SHT_CUDA_INFO"
	.sectionflags	@""
	.align	4


	//----- nvinfo : EIATTR_CUDA_API_VERSION
	.align		4
        /*0000*/ 	.byte	0x04, 0x37
        /*0002*/ 	.short	(.L_9 - .L_8)
.L_8:
        /*0004*/ 	.word	0x0000007c


	//----- nvinfo : EIATTR_KPARAM_INFO
	.align		4
.L_9:
        /*0008*/ 	.byte	0x04, 0x17
        /*000a*/ 	.short	(.L_11 - .L_10)
.L_10:
        /*000c*/ 	.word	0x00000000
        /*0010*/ 	.short	0x0005
        /*0012*/ 	.short	0x0028
        /*0014*/ 	.byte	0x00, 0xf0, 0x11, 0x00


	//----- nvinfo : EIATTR_KPARAM_INFO
	.align		4
.L_11:
        /*0018*/ 	.byte	0x04, 0x17
        /*001a*/ 	.short	(.L_13 - .L_12)
.L_12:
        /*001c*/ 	.word	0x00000000
        /*0020*/ 	.short	0x0004
        /*0022*/ 	.short	0x0020
        /*0024*/ 	.byte	0x00, 0xf4, 0x21, 0x00


	//----- nvinfo : EIATTR_KPARAM_INFO
	.align		4
.L_13:
        /*0028*/ 	.byte	0x04, 0x17
        /*002a*/ 	.short	(.L_15 - .L_14)
.L_14:
        /*002c*/ 	.word	0x00000000
        /*0030*/ 	.short	0x0003
        /*0032*/ 	.short	0x0018
        /*0034*/ 	.byte	0x00, 0xf4, 0x21, 0x00


	//----- nvinfo : EIATTR_KPARAM_INFO
	.align		4
.L_15:
        /*0038*/ 	.byte	0x04, 0x17
        /*003a*/ 	.short	(.L_17 - .L_16)
.L_16:
        /*003c*/ 	.word	0x00000000
        /*0040*/ 	.short	0x0002
        /*0042*/ 	.short	0x0010
        /*0044*/ 	.byte	0x00, 0xf4, 0x21, 0x00


	//----- nvinfo : EIATTR_KPARAM_INFO
	.align		4
.L_17:
        /*0048*/ 	.byte	0x04, 0x17
        /*004a*/ 	.short	(.L_19 - .L_18)
.L_18:
        /*004c*/ 	.word	0x00000000
        /*0050*/ 	.short	0x0001
        /*0052*/ 	.short	0x0008
        /*0054*/ 	.byte	0x00, 0xf4, 0x21, 0x00


	//----- nvinfo : EIATTR_KPARAM_INFO
	.align		4
.L_19:
        /*0058*/ 	.byte	0x04, 0x17
        /*005a*/ 	.short	(.L_21 - .L_20)
.L_20:
        /*005c*/ 	.word	0x00000000
        /*0060*/ 	.short	0x0000
        /*0062*/ 	.short	0x0000
        /*0064*/ 	.byte	0x00, 0xf4, 0x21, 0x00


	//----- nvinfo : EIATTR_SPARSE_MMA_MASK
	.align		4
.L_21:
        /*0068*/ 	.byte	0x03, 0x50
        /*006a*/ 	.short	0x0000


	//----- nvinfo : EIATTR_MAXREG_COUNT
	.align		4
        /*006c*/ 	.byte	0x03, 0x1b
        /*006e*/ 	.short	0x00ff


	//----- nvinfo : EIATTR_EXIT_INSTR_OFFSETS
	.align		4
        /*0070*/ 	.byte	0x04, 0x1c
        /*0072*/ 	.short	(.L_23 - .L_22)


	//   ....[0]....
.L_22:
        /*0074*/ 	.word	0x000001e0


	//----- nvinfo : EIATTR_REQNTID
	.align		4
.L_23:
        /*0078*/ 	.byte	0x04, 0x10
        /*007a*/ 	.short	(.L_25 - .L_24)
.L_24:
        /*007c*/ 	.word	0x00000080
        /*0080*/ 	.word	0x00000001
        /*0084*/ 	.word	0x00000001


	//----- nvinfo : EIATTR_CBANK_PARAM_SIZE
	.align		4
.L_25:
        /*0088*/ 	.byte	0x03, 0x19
        /*008a*/ 	.short	0x002c


	//----- nvinfo : EIATTR_PARAM_CBANK
	.align		4
        /*008c*/ 	.byte	0x04, 0x0a
        /*008e*/ 	.short	(.L_27 - .L_26)
	.align		4
.L_26:
        /*0090*/ 	.word	index@(.nv.constant0.triton_poi_fused_cat_42)
        /*0094*/ 	.short	0x0210
        /*0096*/ 	.short	0x002c


	//----- nvinfo : EIATTR_SW_WAR
	.align		4
.L_27:
        /*0098*/ 	.byte	0x04, 0x36
        /*009a*/ 	.short	(.L_29 - .L_28)
.L_28:
        /*009c*/ 	.word	0x00000008
.L_29:


//--------------------- .nv.callgraph             --------------------------
	.section	.nv.callgraph,"",@"SHT_CUDA_CALLGRAPH"
	.align	4
	.sectionentsize	8
	.align		4
        /*0000*/ 	.word	0x00000000
	.align		4
        /*0004*/ 	.word	0xffffffff
	.align		4
        /*0008*/ 	.word	0x00000000
	.align		4
        /*000c*/ 	.word	0xfffffffe
	.align		4
        /*0010*/ 	.word	0x00000000
	.align		4
        /*0014*/ 	.word	0xfffffffd
	.align		4
        /*0018*/ 	.word	0x00000000
	.align		4
        /*001c*/ 	.word	0xfffffffc


//--------------------- .text.triton_poi_fused_cat_42 --------------------------
	.section	.text.triton_poi_fused_cat_42,"ax",@progbits
	.align	128
        .global         triton_poi_fused_cat_42
        .type           triton_poi_fused_cat_42,@function
        .size           triton_poi_fused_cat_42,(.L_x_1 - triton_poi_fused_cat_42)
        .other          triton_poi_fused_cat_42,@"STO_CUDA_ENTRY STV_DEFAULT"
triton_poi_fused_cat_42:
.text.triton_poi_fused_cat_42:
[----:B------:R-:W-:Y:S01]  /*0000*/  LDC R1, c[0x0][0x28] ;  /* 0x00000a00ff017b82 */ /* 0x000fe20000000800 */
[----:B------:R-:W1:Y:S07]  /*0010*/  S2R R0, SR_TID.X ;  /* 0x0000000000007919 */ /* 0x000e6e0000002100 */
[----:B------:R-:W2:Y:S01]  /*0020*/  LDC.64 R4, c[0x0][0x210] ;  /* 0x00008400ff047b82 */ /* 0x000ea20000000a00 */
[----:B------:R-:W-:Y:S01]  /*0030*/  ULDC.64 UR4, c[0x0][0x208] ;  /* 0x0000820000047ab9 */ /* 0x000fe20000000a00 */
[----:B------:R-:W3:Y:S06]  /*0040*/  S2R R15, SR_CTAID.X ;  /* 0x00000000000f7919 */ /* 0x000eec0000002500 */
[----:B------:R-:W4:Y:S08]  /*0050*/  LDC.64 R10, c[0x0][0x218] ;  /* 0x00008600ff0a7b82 */ /* 0x000f300000000a00 */
[----:B------:R-:W5:Y:S08]  /*0060*/  LDC.64 R12, c[0x0][0x220] ;  /* 0x00008800ff0c7b82 */ /* 0x000f700000000a00 */
[----:B------:R-:W4:Y:S01]  /*0070*/  LDC.64 R8, c[0x0][0x228] ;  /* 0x00008a00ff087b82 */ /* 0x000f220000000a00 */
[----:B-1----:R-:W-:-:S04]  /*0080*/  SHF.L.U32 R0, R0, 0x2, RZ ;  /* 0x0000000200007819 */ /* 0x002fc800000006ff */
[----:B------:R-:W-:-:S04]  /*0090*/  LOP3.LUT R0, R0, 0x1fc, RZ, 0xc0, !PT ;  /* 0x000001fc00007812 */ /* 0x000fc800078ec0ff */
[----:B---3--:R-:W-:-:S05]  /*00a0*/  LEA R15, R15, R0, 0x9 ;  /* 0x000000000f0f7211 */ /* 0x008fca00078e48ff */
[----:B--2---:R-:W-:-:S06]  /*00b0*/  IMAD.WIDE R4, R15, 0x4, R4 ;  /* 0x000000040f047825 */ /* 0x004fcc00078e0204 */
[----:B------:R-:W2:Y:S01]  /*00c0*/  LDG.E.128 R4, desc[UR4][R4.64] ;  /* 0x0000000404047981 */ /* 0x000ea2000c1e1d00 */
[----:B------:R-:W-:-:S05]  /*00d0*/  IMAD.HI R0, R15, 0x2aaaaaab, RZ ;  /* 0x2aaaaaab0f007827 */ /* 0x000fca00078e02ff */
[----:B------:R-:W-:-:S04]  /*00e0*/  SHF.R.U32.HI R3, RZ, 0x1f, R0 ;  /* 0x0000001fff037819 */ /* 0x000fc80000011600 */
[----:B------:R-:W-:Y:S02]  /*00f0*/  LEA.HI.SX32 R0, R0, R3, 0x15 ;  /* 0x0000000300007211 */ /* 0x000fe400078faaff */
[----:B------:R-:W1:Y:S03]  /*0100*/  LDC.64 R2, c[0x0][0x230] ;  /* 0x00008c00ff027b82 */ /* 0x000e660000000a00 */
[----:B------:R-:W-:-:S04]  /*0110*/  IMAD R15, R0, -0x3000, R15 ;  /* 0xffffd000000f7824 */ /* 0x000fc800078e020f */
[----:B------:R-:W-:-:S04]  /*0120*/  IMAD R15, R0, 0x39000, R15 ;  /* 0x00039000000f7824 */ /* 0x000fc800078e020f */
[----:B------:R-:W-:Y:S02]  /*0130*/  IMAD R17, R0, 0x3000, R15 ;  /* 0x0000300000117824 */ /* 0x000fe400078e020f */
[----:B----4-:R-:W-:-:S04]  /*0140*/  IMAD.WIDE R10, R15, 0x4, R10 ;  /* 0x000000040f0a7825 */ /* 0x010fc800078e020a */
[----:B------:R-:W-:Y:S02]  /*0150*/  IMAD R19, R0, 0x3000, R17 ;  /* 0x0000300000137824 */ /* 0x000fe400078e0211 */
[----:B-----5:R-:W-:-:S04]  /*0160*/  IMAD.WIDE R12, R17, 0x4, R12 ;  /* 0x00000004110c7825 */ /* 0x020fc800078e020c */
[----:B------:R-:W-:Y:S02]  /*0170*/  IMAD R21, R0, 0x3000, R19 ;  /* 0x0000300000157824 */ /* 0x000fe400078e0213 */
[----:B0-----:R-:W-:-:S04]  /*0180*/  IMAD.WIDE R8, R19, 0x4, R8 ;  /* 0x0000000413087825 */ /* 0x001fc800078e0208 */
[----:B-1----:R-:W-:Y:S01]  /*0190*/  IMAD.WIDE R2, R21, 0x4, R2 ;  /* 0x0000000415027825 */ /* 0x002fe200078e0202 */
[----:B--2---:R-:W-:Y:S04]  /*01a0*/  STG.E.128 desc[UR4][R10.64], R4 ;  /* 0x000000040a007986 */ /* 0x004fe8000c101d04 */
[----:B------:R-:W-:Y:S04]  /*01b0*/  STG.E.128 desc[UR4][R12.64], R4 ;  /* 0x000000040c007986 */ /* 0x000fe8000c101d04 */
[----:B------:R-:W-:Y:S04]  /*01c0*/  STG.E.128 desc[UR4][R8.64], R4 ;  /* 0x0000000408007986 */ /* 0x000fe8000c101d04 */
[----:B------:R-:W-:Y:S01]  /*01d0*/  STG.E.128 desc[UR4][R2.64], R4 ;  /* 0x0000000402007986 */ /* 0x000fe2000c101d04 */
[----:B------:R-:W-:Y:S05]  /*01e0*/  EXIT ;  /* 0x000000000000794d */ /* 0x000fea0003800000 */
.L_x_0:
[----:B------:R-:W-:-:S00]  /*01f0*/  BRA `(.L_x_0) ;  /* 0xfffffffc00fc7947 */ /* 0x000fc0000383ffff */
[----:B------:R-:W-:-:S00]  /*0200*/  NOP ;  /* 0x0000000000007918 */ /* 0x000fc00000000000 */
[----:B------:R-:W-:-:S00]  /*0210*/  NOP ;  /* 0x0000000000007918 */ /* 0x000fc00000000000 */
[----:B------:R-:W-:-:S00]  /*0220*/  NOP ;  /* 0x0000000000007918 */ /* 0x000fc00000000000 */
[----:B------:R-:W-:-:S00]  /*0230*/  NOP ;  /* 0x0000000000007918 */ /* 0x000fc00000000000 */
[----:B------:R-:W-:-:S00]  /*0240*/  NOP ;  /* 0x0000000000007918 */ /* 0x000fc00000000000 */
[----:B------:R-:W-:-:S00]  /*0250*/  NOP ;  /* 0x0000000000007918 */ /* 0x000fc00000000000 */
[----:B------:R-:W-:-:S00]  /*0260*/  NOP ;  /* 0x0000000000007918 */ /* 0x000fc00000000000 */
[----:B------:R-:W-:-:S00]  /*0270*/  NOP ;  /* 0x0000000000007918 */ /* 0x000fc00000000000 */
.L_x_1:


//--------------------- .nv.constant0.triton_poi_fused_cat_42 --------------------------
	.section	.nv.constant0.triton_poi_fused_cat_42,"a",@progbits
	.sectionflags	@""
	.align	4
.nv.constant0.triton_poi_fused_cat_42:
	.zero		572
